//
// Generated by NVIDIA NVVM Compiler
//
// Compiler Build ID: CL-36424714
// Cuda compilation tools, release 13.0, V13.0.88
// Based on NVVM 20.0.0
//

.version 9.0
.target sm_100
.address_size 64

	// .globl	_Z15transposeKernalPiS_

.visible .entry _Z15transposeKernalPiS_(
	.param .u64 .ptr .align 1 _Z15transposeKernalPiS__param_0,
	.param .u64 .ptr .align 1 _Z15transposeKernalPiS__param_1
)
{
	.reg .b32 	%r<7>;
	.reg .b64 	%rd<9>;

	ld.param.u64 	%rd1, [_Z15transposeKernalPiS__param_0];
	ld.param.u64 	%rd2, [_Z15transposeKernalPiS__param_1];
	cvta.to.global.u64 	%rd3, %rd2;
	cvta.to.global.u64 	%rd4, %rd1;
	mov.u32 	%r1, %tid.x;
	mov.u32 	%r2, %ntid.x;
	mov.u32 	%r3, %ctaid.x;
	mad.lo.s32 	%r4, %r2, %r1, %r3;
	mul.wide.u32 	%rd5, %r4, 4;
	add.s64 	%rd6, %rd4, %rd5;
	ld.global.u32 	%r5, [%rd6];
	mad.lo.s32 	%r6, %r2, %r3, %r1;
	mul.wide.u32 	%rd7, %r6, 4;
	add.s64 	%rd8, %rd3, %rd7;
	st.global.u32 	[%rd8], %r5;
	ret;

}


// ===== COMPILED SASS (sm_100) =====

	.target	sm_100

	.elftype	@"ET_EXEC"


//--------------------- .note.nv.tkinfo           --------------------------
	.section	.note.nv.tkinfo,"",@"SHT_NOTE"
	.sectionflags	@"SHF_NOTE_NV_TKINFO"
	.tkinfo
        /*0018*/ 	.word	0x00000002
        /*0030*/ 	.string	""
        /*0030*/ 	.string	"ptxas"
        /*0030*/ 	.string	"Cuda compilation tools, release 13.0, V13.0.88"
        /*0030*/ 	.string	"Build cuda_13.0.r13.0/compiler.36424714_0"
        /*0030*/ 	.string	"-arch sm_100 -m 64 "



//--------------------- .note.nv.cuinfo           --------------------------
	.section	.note.nv.cuinfo,"",@"SHT_NOTE"
	.sectionflags	@"SHF_NOTE_NV_CUINFO"
        /*0018*/ 	.short	0x0002
        /*001a*/ 	.short	0x0064
        /*001c*/ 	.short	0x0082
	.zero		2


//--------------------- .nv.info                  --------------------------
	.section	.nv.info,"",@"SHT_CUDA_INFO"
	.align	4


	//----- nvinfo : EIATTR_REGCOUNT
	.align		4
        /*0000*/ 	.byte	0x04, 0x2f
        /*0002*/ 	.short	(.L_1 - .L_0)
	.align		4
.L_0:
        /*0004*/ 	.word	index@(_Z15transposeKernalPiS_)
        /*0008*/ 	.word	0x0000000a


	//----- nvinfo : EIATTR_FRAME_SIZE
	.align		4
.L_1:
        /*000c*/ 	.byte	0x04, 0x11
        /*000e*/ 	.short	(.L_3 - .L_2)
	.align		4
.L_2:
        /*0010*/ 	.word	index@(_Z15transposeKernalPiS_)
        /*0014*/ 	.word	0x00000000


	//----- nvinfo : EIATTR_MIN_STACK_SIZE
	.align		4
.L_3:
        /*0018*/ 	.byte	0x04, 0x12
        /*001a*/ 	.short	(.L_5 - .L_4)
	.align		4
.L_4:
        /*001c*/ 	.word	index@(_Z15transposeKernalPiS_)
        /*0020*/ 	.word	0x00000000
.L_5:


//--------------------- .nv.compat                --------------------------
	.section	.nv.compat,"",@"SHT_CUDA_COMPAT_INFO"
	.align	4
        /*0000*/ 	.byte	0x02, 0x09, 0x00, 0x00, 0x02, 0x02, 0x01, 0x00, 0x02, 0x05, 0x05, 0x00, 0x03, 0x07, 0x01, 0x01
        /*0010*/ 	.byte	0x02, 0x03, 0x00, 0x00, 0x02, 0x06, 0x01, 0x00, 0x04, 0x0b, 0x08, 0x00, 0x09, 0x00, 0x00, 0x00
        /*0020*/ 	.byte	0x00, 0x00, 0x00, 0x00


//--------------------- .nv.info._Z15transposeKernalPiS_ --------------------------
	.section	.nv.info._Z15transposeKernalPiS_,"",@"SHT_CUDA_INFO"
	.sectionflags	@""
	.align	4


	//----- nvinfo : EIATTR_CUDA_API_VERSION
	.align		4
        /*0000*/ 	.byte	0x04, 0x37
        /*0002*/ 	.short	(.L_7 - .L_6)
.L_6:
        /*0004*/ 	.word	0x00000082


	//----- nvinfo : EIATTR_KPARAM_INFO
	.align		4
.L_7:
        /*0008*/ 	.byte	0x04, 0x17
        /*000a*/ 	.short	(.L_9 - .L_8)
.L_8:
        /*000c*/ 	.word	0x00000000
        /*0010*/ 	.short	0x0001
        /*0012*/ 	.short	0x0008
        /*0014*/ 	.byte	0x00, 0xf5, 0x21, 0x00


	//----- nvinfo : EIATTR_KPARAM_INFO
	.align		4
.L_9:
        /*0018*/ 	.byte	0x04, 0x17
        /*001a*/ 	.short	(.L_11 - .L_10)
.L_10:
        /*001c*/ 	.word	0x00000000
        /*0020*/ 	.short	0x0000
        /*0022*/ 	.short	0x0000
        /*0024*/ 	.byte	0x00, 0xf5, 0x21, 0x00


	//----- nvinfo : EIATTR_SPARSE_MMA_MASK
	.align		4
.L_11:
        /*0028*/ 	.byte	0x03, 0x50
        /*002a*/ 	.short	0x0000


	//----- nvinfo : EIATTR_MAXREG_COUNT
	.align		4
        /*002c*/ 	.byte	0x03, 0x1b
        /*002e*/ 	.short	0x00ff


	//----- nvinfo : EIATTR_MERCURY_ISA_VERSION
	.align		4
        /*0030*/ 	.byte	0x03, 0x5f
        /*0032*/ 	.short	0x0101


	//----- nvinfo : EIATTR_VRC_CTA_INIT_COUNT
	.align		4
        /*0034*/ 	.byte	0x02, 0x4a
	.zero		1
	.zero		1


	//----- nvinfo : EIATTR_EXIT_INSTR_OFFSETS
	.align		4
        /*0038*/ 	.byte	0x04, 0x1c
        /*003a*/ 	.short	(.L_13 - .L_12)


	//   ....[0]....
.L_12:
        /*003c*/ 	.word	0x000000d0


	//----- nvinfo : EIATTR_CBANK_PARAM_SIZE
	.align		4
.L_13:
        /*0040*/ 	.byte	0x03, 0x19
        /*0042*/ 	.short	0x0010


	//----- nvinfo : EIATTR_PARAM_CBANK
	.align		4
        /*0044*/ 	.byte	0x04, 0x0a
        /*0046*/ 	.short	(.L_15 - .L_14)
	.align		4
.L_14:
        /*0048*/ 	.word	index@(.nv.constant0._Z15transposeKernalPiS_)
        /*004c*/ 	.short	0x0380
        /*004e*/ 	.short	0x0010


	//----- nvinfo : EIATTR_SW_WAR
	.align		4
.L_15:
        /*0050*/ 	.byte	0x04, 0x36
        /*0052*/ 	.short	(.L_17 - .L_16)
.L_16:
        /*0054*/ 	.word	0x00000008
.L_17:


//--------------------- .nv.callgraph             --------------------------
	.section	.nv.callgraph,"",@"SHT_CUDA_CALLGRAPH"
	.align	4
	.sectionentsize	8
	.align		4
        /*0000*/ 	.word	0x00000000
	.align		4
        /*0004*/ 	.word	0xffffffff
	.align		4
        /*0008*/ 	.word	0x00000000
	.align		4
        /*000c*/ 	.word	0xfffffffe
	.align		4
        /*0010*/ 	.word	0x00000000
	.align		4
        /*0014*/ 	.word	0xfffffffd
	.align		4
        /*0018*/ 	.word	0x00000000
	.align		4
        /*001c*/ 	.word	0xfffffffc


//--------------------- .text._Z15transposeKernalPiS_ --------------------------
	.section	.text._Z15transposeKernalPiS_,"ax",@progbits
	.align	128
        .global         _Z15transposeKernalPiS_
        .type           _Z15transposeKernalPiS_,@function
        .size           _Z15transposeKernalPiS_,(.L_x_1 - _Z15transposeKernalPiS_)
        .other          _Z15transposeKernalPiS_,@"STO_CUDA_ENTRY STV_DEFAULT"
_Z15transposeKernalPiS_:
.text._Z15transposeKernalPiS_:
[----:B------:R-:W-:Y:S01]  /*0000*/  LDC R1, c[0x0][0x37c] ;  /* 0x0000df00ff017b82 */ /* 0x000fe20000000800 */
[----:B------:R-:W0:Y:S07]  /*0010*/  S2R R7, SR_TID.X ;  /* 0x0000000000077919 */ /* 0x000e2e0000002100 */
[----:B------:R-:W1:Y:S01]  /*0020*/  LDC.64 R2, c[0x0][0x380] ;  /* 0x0000e000ff027b82 */ /* 0x000e620000000a00 */
[----:B------:R-:W0:Y:S01]  /*0030*/  LDCU UR6, c[0x0][0x360] ;  /* 0x00006c00ff0677ac */ /* 0x000e220008000800 */
[----:B------:R-:W0:Y:S01]  /*0040*/  S2R R0, SR_CTAID.X ;  /* 0x0000000000007919 */ /* 0x000e220000002500 */
[----:B------:R-:W2:Y:S01]  /*0050*/  LDCU.64 UR4, c[0x0][0x358] ;  /* 0x00006b00ff0477ac */ /* 0x000ea20008000a00 */
[----:B0-----:R-:W-:-:S04]  /*0060*/  IMAD R5, R7, UR6, R0 ;  /* 0x0000000607057c24 */ /* 0x001fc8000f8e0200 */
[----:B-1----:R-:W-:Y:S02]  /*0070*/  IMAD.WIDE.U32 R2, R5, 0x4, R2 ;  /* 0x0000000405027825 */ /* 0x002fe400078e0002 */
[----:B------:R-:W0:Y:S04]  /*0080*/  LDC.64 R4, c[0x0][0x388] ;  /* 0x0000e200ff047b82 */ /* 0x000e280000000a00 */
[----:B--2---:R-:W2:Y:S01]  /*0090*/  LDG.E R3, desc[UR4][R2.64] ;  /* 0x0000000402037981 */ /* 0x004ea2000c1e1900 */
[----:B------:R-:W-:-:S04]  /*00a0*/  IMAD R7, R0, UR6, R7 ;  /* 0x0000000600077c24 */ /* 0x000fc8000f8e0207 */
[----:B0-----:R-:W-:-:S05]  /*00b0*/  IMAD.WIDE.U32 R4, R7, 0x4, R4 ;  /* 0x0000000407047825 */ /* 0x001fca00078e0004 */
[----:B--2---:R-:W-:Y:S01]  /*00c0*/  STG.E desc[UR4][R4.64], R3 ;  /* 0x0000000304007986 */ /* 0x004fe2000c101904 */
[----:B------:R-:W-:Y:S05]  /*00d0*/  EXIT ;  /* 0x000000000000794d */ /* 0x000fea0003800000 */
.L_x_0:
[----:B------:R-:W-:-:S00]  /*00e0*/  BRA `(.L_x_0) ;  /* 0xfffffffc00fc7947 */ /* 0x000fc0000383ffff */
[----:B------:R-:W-:-:S00]  /*00f0*/  NOP ;  /* 0x0000000000007918 */ /* 0x000fc00000000000 */
        /* <DEDUP_REMOVED lines=8> */
.L_x_1:


//--------------------- .nv.shared.reserved.0     --------------------------
	.section	.nv.shared.reserved.0,"aw",@nobits
	.weak		__nv_reservedSMEM_offset_0_alias
	.size		__nv_reservedSMEM_offset_0_alias, 0, 64
	.other		__nv_reservedSMEM_offset_0_alias,@"STO_CUDA_RESERVED_SHARED STV_DEFAULT"
__nv_reservedSMEM_offset_0_alias:
	.zero		0
	.zero		64


//--------------------- .nv.constant0._Z15transposeKernalPiS_ --------------------------
	.section	.nv.constant0._Z15transposeKernalPiS_,"a",@progbits
	.sectionflags	@""
	.align	4
.nv.constant0._Z15transposeKernalPiS_:
	.zero		912


//--------------------- SYMBOLS --------------------------

	.type		.nv.reservedSmem.offset0,@object
	.size		.nv.reservedSmem.offset0,0x4
